//
// Generated by NVIDIA NVVM Compiler
//
// Compiler Build ID: CL-36424714
// Cuda compilation tools, release 13.0, V13.0.88
// Based on NVVM 20.0.0
//

.version 9.0
.target sm_100
.address_size 64

	// .globl	_Z20countWordOccurrencesPciS_iPi

.visible .entry _Z20countWordOccurrencesPciS_iPi(
	.param .u64 .ptr .align 1 _Z20countWordOccurrencesPciS_iPi_param_0,
	.param .u32 _Z20countWordOccurrencesPciS_iPi_param_1,
	.param .u64 .ptr .align 1 _Z20countWordOccurrencesPciS_iPi_param_2,
	.param .u32 _Z20countWordOccurrencesPciS_iPi_param_3,
	.param .u64 .ptr .align 1 _Z20countWordOccurrencesPciS_iPi_param_4
)
{
	.reg .pred 	%p<7>;
	.reg .b16 	%rs<4>;
	.reg .b32 	%r<14>;
	.reg .b64 	%rd<13>;

	ld.param.u64 	%rd5, [_Z20countWordOccurrencesPciS_iPi_param_0];
	ld.param.u32 	%r5, [_Z20countWordOccurrencesPciS_iPi_param_1];
	ld.param.u64 	%rd3, [_Z20countWordOccurrencesPciS_iPi_param_2];
	ld.param.u32 	%r6, [_Z20countWordOccurrencesPciS_iPi_param_3];
	ld.param.u64 	%rd4, [_Z20countWordOccurrencesPciS_iPi_param_4];
	cvta.to.global.u64 	%rd1, %rd5;
	mov.u32 	%r7, %ctaid.x;
	mov.u32 	%r8, %ntid.x;
	mov.u32 	%r9, %tid.x;
	mad.lo.s32 	%r1, %r7, %r8, %r9;
	add.s32 	%r2, %r6, %r1;
	setp.gt.s32 	%p1, %r2, %r5;
	@%p1 bra 	$L__BB0_8;
	setp.lt.s32 	%p2, %r6, 1;
	@%p2 bra 	$L__BB0_5;
	cvta.to.global.u64 	%rd2, %rd3;
	mov.b32 	%r13, 0;
	bra.uni 	$L__BB0_4;
$L__BB0_3:
	add.s32 	%r13, %r13, 1;
	setp.eq.s32 	%p4, %r13, %r6;
	@%p4 bra 	$L__BB0_5;
$L__BB0_4:
	add.s32 	%r11, %r13, %r1;
	cvt.s64.s32 	%rd6, %r11;
	add.s64 	%rd7, %rd1, %rd6;
	ld.global.u8 	%rs1, [%rd7];
	cvt.u64.u32 	%rd8, %r13;
	add.s64 	%rd9, %rd2, %rd8;
	ld.global.u8 	%rs2, [%rd9];
	setp.eq.s16 	%p3, %rs1, %rs2;
	@%p3 bra 	$L__BB0_3;
	bra.uni 	$L__BB0_8;
$L__BB0_5:
	setp.eq.s32 	%p5, %r2, %r5;
	@%p5 bra 	$L__BB0_7;
	cvt.s64.s32 	%rd10, %r2;
	add.s64 	%rd11, %rd1, %rd10;
	ld.global.u8 	%rs3, [%rd11];
	setp.ne.s16 	%p6, %rs3, 32;
	@%p6 bra 	$L__BB0_8;
$L__BB0_7:
	cvta.to.global.u64 	%rd12, %rd4;
	atom.global.add.u32 	%r12, [%rd12], 1;
$L__BB0_8:
	ret;

}


// ===== COMPILED SASS (sm_100) =====

	.target	sm_100

	.elftype	@"ET_EXEC"


//--------------------- .note.nv.tkinfo           --------------------------
	.section	.note.nv.tkinfo,"",@"SHT_NOTE"
	.sectionflags	@"SHF_NOTE_NV_TKINFO"
	.tkinfo
        /*0018*/ 	.word	0x00000002
        /*0030*/ 	.string	""
        /*0030*/ 	.string	"ptxas"
        /*0030*/ 	.string	"Cuda compilation tools, release 13.0, V13.0.88"
        /*0030*/ 	.string	"Build cuda_13.0.r13.0/compiler.36424714_0"
        /*0030*/ 	.string	"-arch sm_100 -m 64 "



//--------------------- .note.nv.cuinfo           --------------------------
	.section	.note.nv.cuinfo,"",@"SHT_NOTE"
	.sectionflags	@"SHF_NOTE_NV_CUINFO"
        /*0018*/ 	.short	0x0002
        /*001a*/ 	.short	0x0064
        /*001c*/ 	.short	0x0082
	.zero		2


//--------------------- .nv.info                  --------------------------
	.section	.nv.info,"",@"SHT_CUDA_INFO"
	.align	4


	//----- nvinfo : EIATTR_REGCOUNT
	.align		4
        /*0000*/ 	.byte	0x04, 0x2f
        /*0002*/ 	.short	(.L_1 - .L_0)
	.align		4
.L_0:
        /*0004*/ 	.word	index@(_Z20countWordOccurrencesPciS_iPi)
        /*0008*/ 	.word	0x00000009


	//----- nvinfo : EIATTR_FRAME_SIZE
	.align		4
.L_1:
        /*000c*/ 	.byte	0x04, 0x11
        /*000e*/ 	.short	(.L_3 - .L_2)
	.align		4
.L_2:
        /*0010*/ 	.word	index@(_Z20countWordOccurrencesPciS_iPi)
        /*0014*/ 	.word	0x00000000


	//----- nvinfo : EIATTR_MIN_STACK_SIZE
	.align		4
.L_3:
        /*0018*/ 	.byte	0x04, 0x12
        /*001a*/ 	.short	(.L_5 - .L_4)
	.align		4
.L_4:
        /*001c*/ 	.word	index@(_Z20countWordOccurrencesPciS_iPi)
        /*0020*/ 	.word	0x00000000
.L_5:


//--------------------- .nv.compat                --------------------------
	.section	.nv.compat,"",@"SHT_CUDA_COMPAT_INFO"
	.align	4
        /*0000*/ 	.byte	0x02, 0x09, 0x00, 0x00, 0x02, 0x02, 0x01, 0x00, 0x02, 0x05, 0x05, 0x00, 0x03, 0x07, 0x01, 0x01
        /*0010*/ 	.byte	0x02, 0x03, 0x00, 0x00, 0x02, 0x06, 0x01, 0x00, 0x04, 0x0b, 0x08, 0x00, 0x09, 0x00, 0x00, 0x00
        /*0020*/ 	.byte	0x00, 0x00, 0x00, 0x00


//--------------------- .nv.info._Z20countWordOccurrencesPciS_iPi --------------------------
	.section	.nv.info._Z20countWordOccurrencesPciS_iPi,"",@"SHT_CUDA_INFO"
	.sectionflags	@""
	.align	4


	//----- nvinfo : EIATTR_CUDA_API_VERSION
	.align		4
        /*0000*/ 	.byte	0x04, 0x37
        /*0002*/ 	.short	(.L_7 - .L_6)
.L_6:
        /*0004*/ 	.word	0x00000082


	//----- nvinfo : EIATTR_KPARAM_INFO
	.align		4
.L_7:
        /*0008*/ 	.byte	0x04, 0x17
        /*000a*/ 	.short	(.L_9 - .L_8)
.L_8:
        /*000c*/ 	.word	0x00000000
        /*0010*/ 	.short	0x0004
        /*0012*/ 	.short	0x0020
        /*0014*/ 	.byte	0x00, 0xf5, 0x21, 0x00


	//----- nvinfo : EIATTR_KPARAM_INFO
	.align		4
.L_9:
        /*0018*/ 	.byte	0x04, 0x17
        /*001a*/ 	.short	(.L_11 - .L_10)
.L_10:
        /*001c*/ 	.word	0x00000000
        /*0020*/ 	.short	0x0003
        /*0022*/ 	.short	0x0018
        /*0024*/ 	.byte	0x00, 0xf0, 0x11, 0x00


	//----- nvinfo : EIATTR_KPARAM_INFO
	.align		4
.L_11:
        /*0028*/ 	.byte	0x04, 0x17
        /*002a*/ 	.short	(.L_13 - .L_12)
.L_12:
        /*002c*/ 	.word	0x00000000
        /*0030*/ 	.short	0x0002
        /*0032*/ 	.short	0x0010
        /*0034*/ 	.byte	0x00, 0xf5, 0x21, 0x00


	//----- nvinfo : EIATTR_KPARAM_INFO
	.align		4
.L_13:
        /*0038*/ 	.byte	0x04, 0x17
        /*003a*/ 	.short	(.L_15 - .L_14)
.L_14:
        /*003c*/ 	.word	0x00000000
        /*0040*/ 	.short	0x0001
        /*0042*/ 	.short	0x0008
        /*0044*/ 	.byte	0x00, 0xf0, 0x11, 0x00


	//----- nvinfo : EIATTR_KPARAM_INFO
	.align		4
.L_15:
        /*0048*/ 	.byte	0x04, 0x17
        /*004a*/ 	.short	(.L_17 - .L_16)
.L_16:
        /*004c*/ 	.word	0x00000000
        /*0050*/ 	.short	0x0000
        /*0052*/ 	.short	0x0000
        /*0054*/ 	.byte	0x00, 0xf5, 0x21, 0x00


	//----- nvinfo : EIATTR_SPARSE_MMA_MASK
	.align		4
.L_17:
        /*0058*/ 	.byte	0x03, 0x50
        /*005a*/ 	.short	0x0000


	//----- nvinfo : EIATTR_MAXREG_COUNT
	.align		4
        /*005c*/ 	.byte	0x03, 0x1b
        /*005e*/ 	.short	0x00ff


	//----- nvinfo : EIATTR_MERCURY_ISA_VERSION
	.align		4
        /*0060*/ 	.byte	0x03, 0x5f
        /*0062*/ 	.short	0x0101


	//----- nvinfo : EIATTR_INT_WARP_WIDE_INSTR_OFFSETS
	.align		4
        /*0064*/ 	.byte	0x04, 0x31
        /*0066*/ 	.short	(.L_19 - .L_18)


	//   ....[0]....
.L_18:
        /*0068*/ 	.word	0x000002c0


	//----- nvinfo : EIATTR_VRC_CTA_INIT_COUNT
	.align		4
.L_19:
        /*006c*/ 	.byte	0x02, 0x4a
	.zero		1
	.zero		1


	//----- nvinfo : EIATTR_EXIT_INSTR_OFFSETS
	.align		4
        /*0070*/ 	.byte	0x04, 0x1c
        /*0072*/ 	.short	(.L_21 - .L_20)


	//   ....[0]....
.L_20:
        /*0074*/ 	.word	0x00000090


	//   ....[1]....
        /*0078*/ 	.word	0x000001d0


	//   ....[2]....
        /*007c*/ 	.word	0x00000280


	//   ....[3]....
        /*0080*/ 	.word	0x00000310


	//----- nvinfo : EIATTR_CRS_STACK_SIZE
	.align		4
.L_21:
        /*0084*/ 	.byte	0x04, 0x1e
        /*0086*/ 	.short	(.L_23 - .L_22)
.L_22:
        /*0088*/ 	.word	0x00000000


	//----- nvinfo : EIATTR_CBANK_PARAM_SIZE
	.align		4
.L_23:
        /*008c*/ 	.byte	0x03, 0x19
        /*008e*/ 	.short	0x0028


	//----- nvinfo : EIATTR_PARAM_CBANK
	.align		4
        /*0090*/ 	.byte	0x04, 0x0a
        /*0092*/ 	.short	(.L_25 - .L_24)
	.align		4
.L_24:
        /*0094*/ 	.word	index@(.nv.constant0._Z20countWordOccurrencesPciS_iPi)
        /*0098*/ 	.short	0x0380
        /*009a*/ 	.short	0x0028


	//----- nvinfo : EIATTR_SW_WAR
	.align		4
.L_25:
        /*009c*/ 	.byte	0x04, 0x36
        /*009e*/ 	.short	(.L_27 - .L_26)
.L_26:
        /*00a0*/ 	.word	0x00000008
.L_27:


//--------------------- .nv.callgraph             --------------------------
	.section	.nv.callgraph,"",@"SHT_CUDA_CALLGRAPH"
	.align	4
	.sectionentsize	8
	.align		4
        /*0000*/ 	.word	0x00000000
	.align		4
        /*0004*/ 	.word	0xffffffff
	.align		4
        /*0008*/ 	.word	0x00000000
	.align		4
        /*000c*/ 	.word	0xfffffffe
	.align		4
        /*0010*/ 	.word	0x00000000
	.align		4
        /*0014*/ 	.word	0xfffffffd
	.align		4
        /*0018*/ 	.word	0x00000000
	.align		4
        /*001c*/ 	.word	0xfffffffc


//--------------------- .text._Z20countWordOccurrencesPciS_iPi --------------------------
	.section	.text._Z20countWordOccurrencesPciS_iPi,"ax",@progbits
	.align	128
        .global         _Z20countWordOccurrencesPciS_iPi
        .type           _Z20countWordOccurrencesPciS_iPi,@function
        .size           _Z20countWordOccurrencesPciS_iPi,(.L_x_5 - _Z20countWordOccurrencesPciS_iPi)
        .other          _Z20countWordOccurrencesPciS_iPi,@"STO_CUDA_ENTRY STV_DEFAULT"
_Z20countWordOccurrencesPciS_iPi:
.text._Z20countWordOccurrencesPciS_iPi:
[----:B------:R-:W-:Y:S01]  /*0000*/  LDC R1, c[0x0][0x37c] ;  /* 0x0000df00ff017b82 */ /* 0x000fe20000000800 */
[----:B------:R-:W0:Y:S07]  /*0010*/  S2R R3, SR_TID.X ;  /* 0x0000000000037919 */ /* 0x000e2e0000002100 */
[----:B------:R-:W0:Y:S01]  /*0020*/  S2UR UR4, SR_CTAID.X ;  /* 0x00000000000479c3 */ /* 0x000e220000002500 */
[----:B------:R-:W1:Y:S01]  /*0030*/  LDCU UR5, c[0x0][0x398] ;  /* 0x00007300ff0577ac */ /* 0x000e620008000800 */
[----:B------:R-:W2:Y:S06]  /*0040*/  LDCU UR6, c[0x0][0x388] ;  /* 0x00007100ff0677ac */ /* 0x000eac0008000800 */
[----:B------:R-:W0:Y:S02]  /*0050*/  LDC R0, c[0x0][0x360] ;  /* 0x0000d800ff007b82 */ /* 0x000e240000000800 */
[----:B0-----:R-:W-:-:S04]  /*0060*/  IMAD R0, R0, UR4, R3 ;  /* 0x0000000400007c24 */ /* 0x001fc8000f8e0203 */
[----:B-1----:R-:W-:-:S05]  /*0070*/  VIADD R6, R0, UR5 ;  /* 0x0000000500067c36 */ /* 0x002fca0008000000 */
[----:B--2---:R-:W-:-:S13]  /*0080*/  ISETP.GT.AND P0, PT, R6, UR6, PT ;  /* 0x0000000606007c0c */ /* 0x004fda000bf04270 */
[----:B------:R-:W-:Y:S05]  /*0090*/  @P0 EXIT ;  /* 0x000000000000094d */ /* 0x000fea0003800000 */
[----:B------:R-:W-:Y:S01]  /*00a0*/  UISETP.GE.AND UP0, UPT, UR5, 0x1, UPT ;  /* 0x000000010500788c */ /* 0x000fe2000bf06270 */
[----:B------:R-:W0:Y:S08]  /*00b0*/  LDCU.64 UR6, c[0x0][0x358] ;  /* 0x00006b00ff0677ac */ /* 0x000e300008000a00 */
[----:B------:R-:W-:Y:S05]  /*00c0*/  BRA.U !UP0, `(.L_x_0) ;  /* 0x0000000108487547 */ /* 0x000fea000b800000 */
[----:B------:R-:W1:Y:S01]  /*00d0*/  LDCU UR9, c[0x0][0x398] ;  /* 0x00007300ff0977ac */ /* 0x000e620008000800 */
[----:B------:R-:W2:Y:S01]  /*00e0*/  LDCU.64 UR10, c[0x0][0x380] ;  /* 0x00007000ff0a77ac */ /* 0x000ea20008000a00 */
[----:B------:R-:W3:Y:S01]  /*00f0*/  LDCU.64 UR12, c[0x0][0x390] ;  /* 0x00007200ff0c77ac */ /* 0x000ee20008000a00 */
[----:B------:R-:W-:-:S05]  /*0100*/  UMOV UR4, URZ ;  /* 0x000000ff00047c82 */ /* 0x000fca0008000000 */
.L_x_1:
[----:B---3--:R-:W-:Y:S02]  /*0110*/  UIADD3 UR5, UP0, UPT, UR4, UR12, URZ ;  /* 0x0000000c04057290 */ /* 0x008fe4000ff1e0ff */
[----:B------:R-:W-:Y:S02]  /*0120*/  VIADD R3, R0, UR4 ;  /* 0x0000000400037c36 */ /* 0x000fe40008000000 */
[----:B------:R-:W-:-:S03]  /*0130*/  UIADD3.X UR8, UPT, UPT, URZ, UR13, URZ, UP0, !UPT ;  /* 0x0000000dff087290 */ /* 0x000fc600087fe4ff */
[C---:B--2---:R-:W-:Y:S01]  /*0140*/  IADD3 R2, P0, PT, R3.reuse, UR10, RZ ;  /* 0x0000000a03027c10 */ /* 0x044fe2000ff1e0ff */
[----:B------:R-:W-:Y:S02]  /*0150*/  IMAD.U32 R4, RZ, RZ, UR5 ;  /* 0x00000005ff047e24 */ /* 0x000fe4000f8e00ff */
[----:B------:R-:W-:Y:S01]  /*0160*/  IMAD.U32 R5, RZ, RZ, UR8 ;  /* 0x00000008ff057e24 */ /* 0x000fe2000f8e00ff */
[----:B------:R-:W-:-:S05]  /*0170*/  LEA.HI.X.SX32 R3, R3, UR11, 0x1, P0 ;  /* 0x0000000b03037c11 */ /* 0x000fca00080f0eff */
[----:B0-----:R-:W2:Y:S04]  /*0180*/  LDG.E.U8 R2, desc[UR6][R2.64] ;  /* 0x0000000602027981 */ /* 0x001ea8000c1e1100 */
[----:B------:R-:W2:Y:S01]  /*0190*/  LDG.E.U8 R5, desc[UR6][R4.64] ;  /* 0x0000000604057981 */ /* 0x000ea2000c1e1100 */
[----:B------:R-:W-:-:S04]  /*01a0*/  UIADD3 UR4, UPT, UPT, UR4, 0x1, URZ ;  /* 0x0000000104047890 */ /* 0x000fc8000fffe0ff */
[----:B-1----:R-:W-:Y:S01]  /*01b0*/  UISETP.NE.AND UP0, UPT, UR4, UR9, UPT ;  /* 0x000000090400728c */ /* 0x002fe2000bf05270 */
[----:B--2---:R-:W-:-:S13]  /*01c0*/  ISETP.NE.AND P0, PT, R2, R5, PT ;  /* 0x000000050200720c */ /* 0x004fda0003f05270 */
[----:B------:R-:W-:Y:S05]  /*01d0*/  @P0 EXIT ;  /* 0x000000000000094d */ /* 0x000fea0003800000 */
[----:B------:R-:W-:Y:S05]  /*01e0*/  BRA.U UP0, `(.L_x_1) ;  /* 0xfffffffd00c87547 */ /* 0x000fea000b83ffff */
.L_x_0:
[----:B------:R-:W1:Y:S01]  /*01f0*/  LDCU UR4, c[0x0][0x388] ;  /* 0x00007100ff0477ac */ /* 0x000e620008000800 */
[----:B------:R-:W-:Y:S01]  /*0200*/  BSSY.RECONVERGENT B0, `(.L_x_2) ;  /* 0x0000009000007945 */ /* 0x000fe20003800200 */
[----:B-1----:R-:W-:-:S13]  /*0210*/  ISETP.NE.AND P0, PT, R6, UR4, PT ;  /* 0x0000000406007c0c */ /* 0x002fda000bf05270 */
[----:B------:R-:W-:Y:S05]  /*0220*/  @!P0 BRA `(.L_x_3) ;  /* 0x0000000000188947 */ /* 0x000fea0003800000 */
[----:B------:R-:W1:Y:S02]  /*0230*/  LDCU.64 UR4, c[0x0][0x380] ;  /* 0x00007000ff0477ac */ /* 0x000e640008000a00 */
[----:B-1----:R-:W-:-:S04]  /*0240*/  IADD3 R2, P0, PT, R6, UR4, RZ ;  /* 0x0000000406027c10 */ /* 0x002fc8000ff1e0ff */
[----:B------:R-:W-:-:S05]  /*0250*/  LEA.HI.X.SX32 R3, R6, UR5, 0x1, P0 ;  /* 0x0000000506037c11 */ /* 0x000fca00080f0eff */
[----:B0-----:R-:W2:Y:S02]  /*0260*/  LDG.E.U8 R2, desc[UR6][R2.64] ;  /* 0x0000000602027981 */ /* 0x001ea4000c1e1100 */
[----:B--2---:R-:W-:-:S13]  /*0270*/  ISETP.NE.AND P0, PT, R2, 0x20, PT ;  /* 0x000000200200780c */ /* 0x004fda0003f05270 */
[----:B------:R-:W-:Y:S05]  /*0280*/  @P0 EXIT ;  /* 0x000000000000094d */ /* 0x000fea0003800000 */
.L_x_3:
[----:B0-----:R-:W-:Y:S05]  /*0290*/  BSYNC.RECONVERGENT B0 ;  /* 0x0000000000007941 */ /* 0x001fea0003800200 */
.L_x_2:
[----:B------:R-:W0:Y:S01]  /*02a0*/  S2R R0, SR_LANEID ;  /* 0x0000000000007919 */ /* 0x000e220000000000 */
[----:B------:R-:W1:Y:S01]  /*02b0*/  LDC.64 R2, c[0x0][0x3a0] ;  /* 0x0000e800ff027b82 */ /* 0x000e620000000a00 */
[----:B------:R-:W-:Y:S02]  /*02c0*/  VOTEU.ANY UR4, UPT, PT ;  /* 0x0000000000047886 */ /* 0x000fe400038e0100 */
[----:B------:R-:W-:Y:S02]  /*02d0*/  UFLO.U32 UR5, UR4 ;  /* 0x00000004000572bd */ /* 0x000fe400080e0000 */
[----:B------:R-:W1:Y:S04]  /*02e0*/  POPC R5, UR4 ;  /* 0x0000000400057d09 */ /* 0x000e680008000000 */
[----:B0-----:R-:W-:-:S13]  /*02f0*/  ISETP.EQ.U32.AND P0, PT, R0, UR5, PT ;  /* 0x0000000500007c0c */ /* 0x001fda000bf02070 */
[----:B-1----:R-:W-:Y:S01]  /*0300*/  @P0 REDG.E.ADD.STRONG.GPU desc[UR6][R2.64], R5 ;  /* 0x000000050200098e */ /* 0x002fe2000c12e106 */
[----:B------:R-:W-:Y:S05]  /*0310*/  EXIT ;  /* 0x000000000000794d */ /* 0x000fea0003800000 */
.L_x_4:
[----:B------:R-:W-:-:S00]  /*0320*/  BRA `(.L_x_4) ;  /* 0xfffffffc00fc7947 */ /* 0x000fc0000383ffff */
[----:B------:R-:W-:-:S00]  /*0330*/  NOP ;  /* 0x0000000000007918 */ /* 0x000fc00000000000 */
        /* <DEDUP_REMOVED lines=12> */
.L_x_5:


//--------------------- .nv.shared.reserved.0     --------------------------
	.section	.nv.shared.reserved.0,"aw",@nobits
	.weak		__nv_reservedSMEM_offset_0_alias
	.size		__nv_reservedSMEM_offset_0_alias, 0, 64
	.other		__nv_reservedSMEM_offset_0_alias,@"STO_CUDA_RESERVED_SHARED STV_DEFAULT"
__nv_reservedSMEM_offset_0_alias:
	.zero		0
	.zero		64


//--------------------- .nv.constant0._Z20countWordOccurrencesPciS_iPi --------------------------
	.section	.nv.constant0._Z20countWordOccurrencesPciS_iPi,"a",@progbits
	.sectionflags	@""
	.align	4
.nv.constant0._Z20countWordOccurrencesPciS_iPi:
	.zero		936


//--------------------- SYMBOLS --------------------------

	.type		.nv.reservedSmem.offset0,@object
	.size		.nv.reservedSmem.offset0,0x4
